	.headerflags	@"EF_CUDA_TEXMODE_UNIFIED EF_CUDA_64BIT_ADDRESS EF_CUDA_ACCELERATORS EF_CUDA_SM90 EF_CUDA_VIRTUAL_SM(EF_CUDA_SM90)"
	.elftype	@"ET_EXEC"


//--------------------- .nv.info                  --------------------------
	.section	.nv.info,"",@"SHT_CUDA_INFO"
	.align	4


	//----- nvinfo : EIATTR_REGCOUNT
	.align		4
        /*0000*/ 	.byte	0x04, 0x2f
        /*0002*/ 	.short	(.L_1 - .L_0)
	.align		4
.L_0:
        /*0004*/ 	.word	index@(triton_poi_fused_add_native_layer_norm_1)
        /*0008*/ 	.word	0x00000018


	//----- nvinfo : EIATTR_MIN_STACK_SIZE
	.align		4
.L_1:
        /*000c*/ 	.byte	0x04, 0x12
        /*000e*/ 	.short	(.L_3 - .L_2)
	.align		4
.L_2:
        /*0010*/ 	.word	index@(triton_poi_fused_add_native_layer_norm_1)
        /*0014*/ 	.word	0x00000000


	//----- nvinfo : EIATTR_FRAME_SIZE
	.align		4
.L_3:
        /*0018*/ 	.byte	0x04, 0x11
        /*001a*/ 	.short	(.L_5 - .L_4)
	.align		4
.L_4:
        /*001c*/ 	.word	index@(triton_poi_fused_add_native_layer_norm_1)
        /*0020*/ 	.word	0x00000000


	//----- nvinfo : EIATTR_MIN_STACK_SIZE
	.align		4
.L_5:
        /*0024*/ 	.byte	0x04, 0x12
        /*0026*/ 	.short	(.L_7 - .L_6)
	.align		4
.L_6:
        /*0028*/ 	.word	index@(triton_poi_fused_add_native_layer_norm_1)
        /*002c*/ 	.word	0x00000000
.L_7:


//--------------------- .nv.info.triton_poi_fused_add_native_layer_norm_1 --------------------------
	.section	.nv.info.triton_poi_fused_add_native_layer_norm_1,"",@"SHT_CUDA_INFO"
	.sectionflags	@""
	.align	4


	//----- nvinfo : EIATTR_CUDA_API_VERSION
	.align		4
        /*0000*/ 	.byte	0x04, 0x37
        /*0002*/ 	.short	(.L_9 - .L_8)
.L_8:
        /*0004*/ 	.word	0x0000007c


	//----- nvinfo : EIATTR_KPARAM_INFO
	.align		4
.L_9:
        /*0008*/ 	.byte	0x04, 0x17
        /*000a*/ 	.short	(.L_11 - .L_10)
.L_10:
        /*000c*/ 	.word	0x00000000
        /*0010*/ 	.short	0x0004
        /*0012*/ 	.short	0x0020
        /*0014*/ 	.byte	0x00, 0xf0, 0x11, 0x00


	//----- nvinfo : EIATTR_KPARAM_INFO
	.align		4
.L_11:
        /*0018*/ 	.byte	0x04, 0x17
        /*001a*/ 	.short	(.L_13 - .L_12)
.L_12:
        /*001c*/ 	.word	0x00000000
        /*0020*/ 	.short	0x0003
        /*0022*/ 	.short	0x0018
        /*0024*/ 	.byte	0x00, 0xf4, 0x21, 0x00


	//----- nvinfo : EIATTR_KPARAM_INFO
	.align		4
.L_13:
        /*0028*/ 	.byte	0x04, 0x17
        /*002a*/ 	.short	(.L_15 - .L_14)
.L_14:
        /*002c*/ 	.word	0x00000000
        /*0030*/ 	.short	0x0002
        /*0032*/ 	.short	0x0010
        /*0034*/ 	.byte	0x00, 0xf4, 0x21, 0x00


	//----- nvinfo : EIATTR_KPARAM_INFO
	.align		4
.L_15:
        /*0038*/ 	.byte	0x04, 0x17
        /*003a*/ 	.short	(.L_17 - .L_16)
.L_16:
        /*003c*/ 	.word	0x00000000
        /*0040*/ 	.short	0x0001
        /*0042*/ 	.short	0x0008
        /*0044*/ 	.byte	0x00, 0xf4, 0x21, 0x00


	//----- nvinfo : EIATTR_KPARAM_INFO
	.align		4
.L_17:
        /*0048*/ 	.byte	0x04, 0x17
        /*004a*/ 	.short	(.L_19 - .L_18)
.L_18:
        /*004c*/ 	.word	0x00000000
        /*0050*/ 	.short	0x0000
        /*0052*/ 	.short	0x0000
        /*0054*/ 	.byte	0x00, 0xf4, 0x21, 0x00


	//----- nvinfo : EIATTR_SPARSE_MMA_MASK
	.align		4
.L_19:
        /*0058*/ 	.byte	0x03, 0x50
        /*005a*/ 	.short	0x0000


	//----- nvinfo : EIATTR_MAXREG_COUNT
	.align		4
        /*005c*/ 	.byte	0x03, 0x1b
        /*005e*/ 	.short	0x00ff


	//----- nvinfo : EIATTR_EXIT_INSTR_OFFSETS
	.align		4
        /*0060*/ 	.byte	0x04, 0x1c
        /*0062*/ 	.short	(.L_21 - .L_20)


	//   ....[0]....
.L_20:
        /*0064*/ 	.word	0x000004a0


	//   ....[1]....
        /*0068*/ 	.word	0x000004e0


	//----- nvinfo : EIATTR_REQNTID
	.align		4
.L_21:
        /*006c*/ 	.byte	0x04, 0x10
        /*006e*/ 	.short	(.L_23 - .L_22)
.L_22:
        /*0070*/ 	.word	0x00000020
        /*0074*/ 	.word	0x00000001
        /*0078*/ 	.word	0x00000001


	//----- nvinfo : EIATTR_CBANK_PARAM_SIZE
	.align		4
.L_23:
        /*007c*/ 	.byte	0x03, 0x19
        /*007e*/ 	.short	0x0024


	//----- nvinfo : EIATTR_PARAM_CBANK
	.align		4
        /*0080*/ 	.byte	0x04, 0x0a
        /*0082*/ 	.short	(.L_25 - .L_24)
	.align		4
.L_24:
        /*0084*/ 	.word	index@(.nv.constant0.triton_poi_fused_add_native_layer_norm_1)
        /*0088*/ 	.short	0x0210
        /*008a*/ 	.short	0x0024


	//----- nvinfo : EIATTR_SW_WAR
	.align		4
.L_25:
        /*008c*/ 	.byte	0x04, 0x36
        /*008e*/ 	.short	(.L_27 - .L_26)
.L_26:
        /*0090*/ 	.word	0x00000008
.L_27:


//--------------------- .nv.callgraph             --------------------------
	.section	.nv.callgraph,"",@"SHT_CUDA_CALLGRAPH"
	.align	4
	.sectionentsize	8
	.align		4
        /*0000*/ 	.word	0x00000000
	.align		4
        /*0004*/ 	.word	0xffffffff
	.align		4
        /*0008*/ 	.word	0x00000000
	.align		4
        /*000c*/ 	.word	0xfffffffe
	.align		4
        /*0010*/ 	.word	0x00000000
	.align		4
        /*0014*/ 	.word	0xfffffffd
	.align		4
        /*0018*/ 	.word	0x00000000
	.align		4
        /*001c*/ 	.word	0xfffffffc


//--------------------- .text.triton_poi_fused_add_native_layer_norm_1 --------------------------
	.section	.text.triton_poi_fused_add_native_layer_norm_1,"ax",@progbits
	.align	128
        .global         triton_poi_fused_add_native_layer_norm_1
        .type           triton_poi_fused_add_native_layer_norm_1,@function
        .size           triton_poi_fused_add_native_layer_norm_1,(.L_x_1 - triton_poi_fused_add_native_layer_norm_1)
        .other          triton_poi_fused_add_native_layer_norm_1,@"STO_CUDA_ENTRY STV_DEFAULT"
triton_poi_fused_add_native_layer_norm_1:
.text.triton_poi_fused_add_native_layer_norm_1:
[----:B------:R-:W0:Y:S01]  /*0000*/  LDC R1, c[0x0][0x28] ;  /* 0x00000a00ff017b82 */ /* 0x000e220000000800 */
[----:B------:R-:W1:Y:S07]  /*0010*/  S2R R0, SR_TID.X ;  /* 0x0000000000007919 */ /* 0x000e6e0000002100 */
[----:B------:R-:W2:Y:S01]  /*0020*/  LDC.64 R2, c[0x0][0x210] ;  /* 0x00008400ff027b82 */ /* 0x000ea20000000a00 */
[----:B------:R-:W-:Y:S02]  /*0030*/  CS2R R10, SRZ ;  /* 0x00000000000a7805 */ /* 0x000fe4000001ff00 */
[----:B------:R-:W-:Y:S01]  /*0040*/  CS2R R8, SRZ ;  /* 0x0000000000087805 */ /* 0x000fe2000001ff00 */
[----:B------:R-:W3:Y:S01]  /*0050*/  S2R R7, SR_CTAID.X ;  /* 0x0000000000077919 */ /* 0x000ee20000002500 */
[----:B------:R-:W-:Y:S01]  /*0060*/  CS2R R12, SRZ ;  /* 0x00000000000c7805 */ /* 0x000fe2000001ff00 */
[----:B------:R-:W-:Y:S01]  /*0070*/  ULDC.64 UR4, c[0x0][0x208] ;  /* 0x0000820000047ab9 */ /* 0x000fe20000000a00 */
[----:B------:R-:W-:-:S02]  /*0080*/  CS2R R14, SRZ ;  /* 0x00000000000e7805 */ /* 0x000fc4000001ff00 */
[----:B------:R-:W-:Y:S01]  /*0090*/  CS2R R16, SRZ ;  /* 0x0000000000107805 */ /* 0x000fe2000001ff00 */
[----:B------:R-:W4:Y:S01]  /*00a0*/  LDC.64 R4, c[0x0][0x218] ;  /* 0x00008600ff047b82 */ /* 0x000f220000000a00 */
[----:B------:R-:W-:Y:S02]  /*00b0*/  CS2R R18, SRZ ;  /* 0x0000000000127805 */ /* 0x000fe4000001ff00 */
[----:B------:R-:W-:Y:S02]  /*00c0*/  CS2R R20, SRZ ;  /* 0x0000000000147805 */ /* 0x000fe4000001ff00 */
[----:B-1----:R-:W-:-:S04]  /*00d0*/  SHF.L.U32 R0, R0, 0x1, RZ ;  /* 0x0000000100007819 */ /* 0x002fc800000006ff */
[----:B------:R-:W-:-:S04]  /*00e0*/  LOP3.LUT R0, R0, 0x3e, RZ, 0xc0, !PT ;  /* 0x0000003e00007812 */ /* 0x000fc800078ec0ff */
[----:B---3--:R-:W-:-:S04]  /*00f0*/  LEA R0, R7, R0, 0x6 ;  /* 0x0000000007007211 */ /* 0x008fc800078e30ff */
[C---:B------:R-:W-:Y:S02]  /*0100*/  ISETP.GE.AND P0, PT, R0.reuse, 0x40, PT ;  /* 0x000000400000780c */ /* 0x040fe40003f06270 */
[----:B------:R-:W-:-:S05]  /*0110*/  SHF.L.U32 R7, R0, 0x2, RZ ;  /* 0x0000000200077819 */ /* 0x000fca00000006ff */
[----:B--2---:R-:W-:-:S04]  /*0120*/  IMAD.WIDE R2, R7, 0x4, R2 ;  /* 0x0000000407027825 */ /* 0x004fc800078e0202 */
[----:B----4-:R-:W-:Y:S01]  /*0130*/  IMAD.WIDE R4, R7, 0x4, R4 ;  /* 0x0000000407047825 */ /* 0x010fe200078e0204 */
[----:B------:R-:W-:Y:S01]  /*0140*/  CS2R R6, SRZ ;  /* 0x0000000000067805 */ /* 0x000fe2000001ff00 */
[----:B------:R-:W2:Y:S04]  /*0150*/  @!P0 LDG.E.EL R10, desc[UR4][R2.64+0x4] ;  /* 0x00000404020a8981 */ /* 0x000ea8000c2e1900 */
[----:B------:R-:W3:Y:S04]  /*0160*/  @!P0 LDG.E.EL R11, desc[UR4][R2.64+0x14] ;  /* 0x00001404020b8981 */ /* 0x000ee8000c2e1900 */
[----:B------:R-:W4:Y:S04]  /*0170*/  @!P0 LDG.E.EL R6, desc[UR4][R2.64] ;  /* 0x0000000402068981 */ /* 0x000f28000c2e1900 */
[----:B------:R-:W5:Y:S04]  /*0180*/  @!P0 LDG.E.EL R7, desc[UR4][R2.64+0x10] ;  /* 0x0000100402078981 */ /* 0x000f68000c2e1900 */
[----:B------:R-:W4:Y:S04]  /*0190*/  @!P0 LDG.E.EL R9, desc[UR4][R4.64] ;  /* 0x0000000404098981 */ /* 0x000f28000c2e1900 */
[----:B------:R-:W5:Y:S04]  /*01a0*/  @!P0 LDG.E.EL R8, desc[UR4][R4.64+0x10] ;  /* 0x0000100404088981 */ /* 0x000f68000c2e1900 */
[----:B------:R-:W2:Y:S04]  /*01b0*/  @!P0 LDG.E.EL R13, desc[UR4][R4.64+0x4] ;  /* 0x00000404040d8981 */ /* 0x000ea8000c2e1900 */
[----:B------:R-:W3:Y:S04]  /*01c0*/  @!P0 LDG.E.EL R12, desc[UR4][R4.64+0x14] ;  /* 0x00001404040c8981 */ /* 0x000ee8000c2e1900 */
[----:B------:R-:W3:Y:S04]  /*01d0*/  @!P0 LDG.E.EL R14, desc[UR4][R2.64+0x8] ;  /* 0x00000804020e8981 */ /* 0x000ee8000c2e1900 */
[----:B------:R-:W3:Y:S04]  /*01e0*/  @!P0 LDG.E.EL R15, desc[UR4][R2.64+0x18] ;  /* 0x00001804020f8981 */ /* 0x000ee8000c2e1900 */
[----:B------:R-:W3:Y:S04]  /*01f0*/  @!P0 LDG.E.EL R17, desc[UR4][R4.64+0x8] ;  /* 0x0000080404118981 */ /* 0x000ee8000c2e1900 */
[----:B------:R-:W3:Y:S04]  /*0200*/  @!P0 LDG.E.EL R16, desc[UR4][R4.64+0x18] ;  /* 0x0000180404108981 */ /* 0x000ee8000c2e1900 */
[----:B------:R-:W3:Y:S04]  /*0210*/  @!P0 LDG.E.EL R18, desc[UR4][R2.64+0xc] ;  /* 0x00000c0402128981 */ /* 0x000ee8000c2e1900 */
[----:B------:R1:W3:Y:S04]  /*0220*/  @!P0 LDG.E.EL R19, desc[UR4][R2.64+0x1c] ;  /* 0x00001c0402138981 */ /* 0x0002e8000c2e1900 */
[----:B------:R-:W3:Y:S04]  /*0230*/  @!P0 LDG.E.EL R21, desc[UR4][R4.64+0xc] ;  /* 0x00000c0404158981 */ /* 0x000ee8000c2e1900 */
[----:B------:R1:W3:Y:S02]  /*0240*/  @!P0 LDG.E.EL R20, desc[UR4][R4.64+0x1c] ;  /* 0x00001c0404148981 */ /* 0x0002e4000c2e1900 */
[----:B-1----:R-:W1:Y:S08]  /*0250*/  LDC.64 R2, c[0x0][0x220] ;  /* 0x00008800ff027b82 */ /* 0x002e700000000a00 */
[----:B0-----:R-:W0:Y:S01]  /*0260*/  LDC.64 R4, c[0x0][0x228] ;  /* 0x00008a00ff047b82 */ /* 0x001e220000000a00 */
[----:B-1----:R-:W-:-:S04]  /*0270*/  IMAD.WIDE R2, R0, 0x4, R2 ;  /* 0x0000000400027825 */ /* 0x002fc800078e0202 */
[----:B0-----:R-:W-:-:S04]  /*0280*/  IMAD.WIDE R4, R0, 0x4, R4 ;  /* 0x0000000400047825 */ /* 0x001fc800078e0204 */
[----:B----4-:R-:W-:Y:S01]  /*0290*/  FADD R9, R9, R6 ;  /* 0x0000000609097221 */ /* 0x010fe20000000000 */
[----:B-----5:R-:W-:Y:S01]  /*02a0*/  FADD R8, R8, R7 ;  /* 0x0000000708087221 */ /* 0x020fe20000000000 */
[----:B--2---:R-:W-:Y:S01]  /*02b0*/  FADD R10, R13, R10 ;  /* 0x0000000a0d0a7221 */ /* 0x004fe20000000000 */
[----:B---3--:R-:W-:-:S03]  /*02c0*/  FADD R11, R12, R11 ;  /* 0x0000000b0c0b7221 */ /* 0x008fc60000000000 */
[----:B------:R-:W-:Y:S01]  /*02d0*/  FADD R6, R9, R10 ;  /* 0x0000000a09067221 */ /* 0x000fe20000000000 */
[----:B------:R-:W-:Y:S01]  /*02e0*/  FADD R7, R8, R11 ;  /* 0x0000000b08077221 */ /* 0x000fe20000000000 */
[----:B------:R-:W-:Y:S01]  /*02f0*/  FADD R17, R17, R14 ;  /* 0x0000000e11117221 */ /* 0x000fe20000000000 */
[----:B------:R-:W-:-:S03]  /*0300*/  FADD R16, R16, R15 ;  /* 0x0000000f10107221 */ /* 0x000fc60000000000 */
[----:B------:R-:W-:Y:S01]  /*0310*/  FADD R6, R6, R17 ;  /* 0x0000001106067221 */ /* 0x000fe20000000000 */
[----:B------:R-:W-:Y:S01]  /*0320*/  FADD R7, R7, R16 ;  /* 0x0000001007077221 */ /* 0x000fe20000000000 */
[----:B------:R-:W-:Y:S01]  /*0330*/  FADD R21, R21, R18 ;  /* 0x0000001215157221 */ /* 0x000fe20000000000 */
[----:B------:R-:W-:-:S03]  /*0340*/  FADD R20, R20, R19 ;  /* 0x0000001314147221 */ /* 0x000fc60000000000 */
[----:B------:R-:W-:Y:S01]  /*0350*/  FADD R6, R21, R6 ;  /* 0x0000000615067221 */ /* 0x000fe20000000000 */
[----:B------:R-:W-:-:S03]  /*0360*/  FADD R7, R20, R7 ;  /* 0x0000000714077221 */ /* 0x000fc60000000000 */
[----:B------:R-:W-:Y:S01]  /*0370*/  FMUL R6, R6, 0.25 ;  /* 0x3e80000006067820 */ /* 0x000fe20000400000 */
[----:B------:R-:W-:-:S03]  /*0380*/  FMUL R7, R7, 0.25 ;  /* 0x3e80000007077820 */ /* 0x000fc60000400000 */
[--C-:B------:R-:W-:Y:S01]  /*0390*/  FADD R10, R10, -R6.reuse ;  /* 0x800000060a0a7221 */ /* 0x100fe20000000000 */
[--C-:B------:R-:W-:Y:S01]  /*03a0*/  FADD R11, R11, -R7.reuse ;  /* 0x800000070b0b7221 */ /* 0x100fe20000000000 */
[--C-:B------:R-:W-:Y:S01]  /*03b0*/  FADD R9, R9, -R6.reuse ;  /* 0x8000000609097221 */ /* 0x100fe20000000000 */
[--C-:B------:R-:W-:Y:S01]  /*03c0*/  FADD R8, R8, -R7.reuse ;  /* 0x8000000708087221 */ /* 0x100fe20000000000 */
[----:B------:R-:W-:Y:S01]  /*03d0*/  FMUL R10, R10, R10 ;  /* 0x0000000a0a0a7220 */ /* 0x000fe20000400000 */
[----:B------:R-:W-:Y:S01]  /*03e0*/  FMUL R11, R11, R11 ;  /* 0x0000000b0b0b7220 */ /* 0x000fe20000400000 */
[----:B------:R-:W-:Y:S01]  /*03f0*/  FADD R17, R17, -R6 ;  /* 0x8000000611117221 */ /* 0x000fe20000000000 */
[----:B------:R-:W-:Y:S01]  /*0400*/  FADD R16, R16, -R7 ;  /* 0x8000000710107221 */ /* 0x000fe20000000000 */
[----:B------:R-:W-:Y:S01]  /*0410*/  FFMA R10, R9, R9, R10 ;  /* 0x00000009090a7223 */ /* 0x000fe2000000000a */
[----:B------:R-:W-:Y:S01]  /*0420*/  FFMA R11, R8, R8, R11 ;  /* 0x00000008080b7223 */ /* 0x000fe2000000000b */
[----:B------:R-:W-:Y:S01]  /*0430*/  FADD R21, R21, -R6 ;  /* 0x8000000615157221 */ /* 0x000fe20000000000 */
[----:B------:R-:W-:Y:S01]  /*0440*/  FADD R20, R20, -R7 ;  /* 0x8000000714147221 */ /* 0x000fe20000000000 */
[----:B------:R-:W-:Y:S01]  /*0450*/  FFMA R10, R17, R17, R10 ;  /* 0x00000011110a7223 */ /* 0x000fe2000000000a */
[----:B------:R-:W-:Y:S01]  /*0460*/  FFMA R11, R16, R16, R11 ;  /* 0x00000010100b7223 */ /* 0x000fe2000000000b */
[----:B------:R0:W-:Y:S02]  /*0470*/  @!P0 STG.E.64 desc[UR4][R2.64], R6 ;  /* 0x0000000602008986 */ /* 0x0001e4000c101b04 */
[----:B------:R-:W-:Y:S01]  /*0480*/  FFMA R10, R21, R21, R10 ;  /* 0x00000015150a7223 */ /* 0x000fe2000000000a */
[----:B------:R-:W-:Y:S01]  /*0490*/  FFMA R11, R20, R20, R11 ;  /* 0x00000014140b7223 */ /* 0x000fe2000000000b */
[----:B0-----:R-:W-:Y:S06]  /*04a0*/  @P0 EXIT ;  /* 0x000000000000094d */ /* 0x001fec0003800000 */
[----:B------:R-:W-:Y:S01]  /*04b0*/  FMUL R10, R10, 0.25 ;  /* 0x3e8000000a0a7820 */ /* 0x000fe20000400000 */
[----:B------:R-:W-:-:S05]  /*04c0*/  FMUL R11, R11, 0.25 ;  /* 0x3e8000000b0b7820 */ /* 0x000fca0000400000 */
[----:B------:R-:W-:Y:S01]  /*04d0*/  STG.E.64 desc[UR4][R4.64], R10 ;  /* 0x0000000a04007986 */ /* 0x000fe2000c101b04 */
[----:B------:R-:W-:Y:S05]  /*04e0*/  EXIT ;  /* 0x000000000000794d */ /* 0x000fea0003800000 */
.L_x_0:
[----:B------:R-:W-:-:S00]  /*04f0*/  BRA `(.L_x_0) ;  /* 0xfffffffc00fc7947 */ /* 0x000fc0000383ffff */
[----:B------:R-:W-:-:S00]  /*0500*/  NOP ;  /* 0x0000000000007918 */ /* 0x000fc00000000000 */
[----:B------:R-:W-:-:S00]  /*0510*/  NOP ;  /* 0x0000000000007918 */ /* 0x000fc00000000000 */
[----:B------:R-:W-:-:S00]  /*0520*/  NOP ;  /* 0x0000000000007918 */ /* 0x000fc00000000000 */
[----:B------:R-:W-:-:S00]  /*0530*/  NOP ;  /* 0x0000000000007918 */ /* 0x000fc00000000000 */
[----:B------:R-:W-:-:S00]  /*0540*/  NOP ;  /* 0x0000000000007918 */ /* 0x000fc00000000000 */
[----:B------:R-:W-:-:S00]  /*0550*/  NOP ;  /* 0x0000000000007918 */ /* 0x000fc00000000000 */
[----:B------:R-:W-:-:S00]  /*0560*/  NOP ;  /* 0x0000000000007918 */ /* 0x000fc00000000000 */
[----:B------:R-:W-:-:S00]  /*0570*/  NOP ;  /* 0x0000000000007918 */ /* 0x000fc00000000000 */
.L_x_1:


//--------------------- .nv.constant0.triton_poi_fused_add_native_layer_norm_1 --------------------------
	.section	.nv.constant0.triton_poi_fused_add_native_layer_norm_1,"a",@progbits
	.sectionflags	@""
	.align	4
.nv.constant0.triton_poi_fused_add_native_layer_norm_1:
	.zero		564
